//
// Generated by NVIDIA NVVM Compiler
//
// Compiler Build ID: CL-36424714
// Cuda compilation tools, release 13.0, V13.0.88
// Based on NVVM 20.0.0
//

.version 9.0
.target sm_100
.address_size 64

	// .globl	_Z12testFunctionPf
.extern .func  (.param .b32 func_retval0) vprintf
(
	.param .b64 vprintf_param_0,
	.param .b64 vprintf_param_1
)
;
.global .align 1 .b8 $str[17] = {100, 101, 118, 91, 37, 100, 93, 32, 61, 32, 37, 46, 50, 102, 59, 10};
.global .align 1 .b8 $str$1[8] = {99, 32, 61, 32, 37, 100, 59};

.visible .entry _Z12testFunctionPf(
	.param .u64 .ptr .align 1 _Z12testFunctionPf_param_0
)
{
	.local .align 16 .b8 	__local_depot0[16];
	.reg .b64 	%SP;
	.reg .b64 	%SPL;
	.reg .pred 	%p<2>;
	.reg .b32 	%r<8>;
	.reg .b32 	%f<2>;
	.reg .b64 	%rd<9>;
	.reg .b64 	%fd<2>;

	mov.u64 	%SPL, __local_depot0;
	cvta.local.u64 	%SP, %SPL;
	ld.param.u64 	%rd1, [_Z12testFunctionPf_param_0];
	mov.u32 	%r1, %tid.x;
	setp.ne.s32 	%p1, %r1, 0;
	@%p1 bra 	$L__BB0_2;
	add.u64 	%rd2, %SP, 0;
	add.u64 	%rd3, %SPL, 0;
	cvta.to.global.u64 	%rd4, %rd1;
	ld.global.f32 	%f1, [%rd4+8];
	cvt.f64.f32 	%fd1, %f1;
	mov.b32 	%r2, 0;
	st.local.u32 	[%rd3], %r2;
	st.local.f64 	[%rd3+8], %fd1;
	mov.u64 	%rd5, $str;
	cvta.global.u64 	%rd6, %rd5;
	{ // callseq 0, 0
	.param .b64 param0;
	st.param.b64 	[param0], %rd6;
	.param .b64 param1;
	st.param.b64 	[param1], %rd2;
	.param .b32 retval0;
	call.uni (retval0), 
	vprintf, 
	(
	param0, 
	param1
	);
	ld.param.b32 	%r3, [retval0];
	} // callseq 0
	mov.b32 	%r5, 1;
	st.local.u32 	[%rd3], %r5;
	mov.u64 	%rd7, $str$1;
	cvta.global.u64 	%rd8, %rd7;
	{ // callseq 1, 0
	.param .b64 param0;
	st.param.b64 	[param0], %rd8;
	.param .b64 param1;
	st.param.b64 	[param1], %rd2;
	.param .b32 retval0;
	call.uni (retval0), 
	vprintf, 
	(
	param0, 
	param1
	);
	ld.param.b32 	%r6, [retval0];
	} // callseq 1
$L__BB0_2:
	ret;

}


// ===== COMPILED SASS (sm_100) =====

	.target	sm_100

	.elftype	@"ET_EXEC"


//--------------------- .note.nv.tkinfo           --------------------------
	.section	.note.nv.tkinfo,"",@"SHT_NOTE"
	.sectionflags	@"SHF_NOTE_NV_TKINFO"
	.tkinfo
        /*0018*/ 	.word	0x00000002
        /*0030*/ 	.string	""
        /*0030*/ 	.string	"ptxas"
        /*0030*/ 	.string	"Cuda compilation tools, release 13.0, V13.0.88"
        /*0030*/ 	.string	"Build cuda_13.0.r13.0/compiler.36424714_0"
        /*0030*/ 	.string	"-arch sm_100 -m 64 "



//--------------------- .note.nv.cuinfo           --------------------------
	.section	.note.nv.cuinfo,"",@"SHT_NOTE"
	.sectionflags	@"SHF_NOTE_NV_CUINFO"
        /*0018*/ 	.short	0x0002
        /*001a*/ 	.short	0x0064
        /*001c*/ 	.short	0x0082
	.zero		2


//--------------------- .nv.info                  --------------------------
	.section	.nv.info,"",@"SHT_CUDA_INFO"
	.align	4


	//----- nvinfo : EIATTR_REGCOUNT
	.align		4
        /*0000*/ 	.byte	0x04, 0x2f
        /*0002*/ 	.short	(.L_3 - .L_2)
	.align		4
.L_2:
        /*0004*/ 	.word	index@(_Z12testFunctionPf)
        /*0008*/ 	.word	0x00000018


	//----- nvinfo : EIATTR_FRAME_SIZE
	.align		4
.L_3:
        /*000c*/ 	.byte	0x04, 0x11
        /*000e*/ 	.short	(.L_5 - .L_4)
	.align		4
.L_4:
        /*0010*/ 	.word	index@(_Z12testFunctionPf)
        /*0014*/ 	.word	0x00000010


	//----- nvinfo : EIATTR_MIN_STACK_SIZE
	.align		4
.L_5:
        /*0018*/ 	.byte	0x04, 0x12
        /*001a*/ 	.short	(.L_7 - .L_6)
	.align		4
.L_6:
        /*001c*/ 	.word	index@(_Z12testFunctionPf)
        /*0020*/ 	.word	0x00000010
.L_7:


//--------------------- .nv.compat                --------------------------
	.section	.nv.compat,"",@"SHT_CUDA_COMPAT_INFO"
	.align	4
        /*0000*/ 	.byte	0x02, 0x09, 0x00, 0x00, 0x02, 0x02, 0x01, 0x00, 0x02, 0x05, 0x05, 0x00, 0x03, 0x07, 0x01, 0x01
        /*0010*/ 	.byte	0x02, 0x03, 0x00, 0x00, 0x02, 0x06, 0x01, 0x00, 0x04, 0x0b, 0x08, 0x00, 0x09, 0x00, 0x00, 0x00
        /*0020*/ 	.byte	0x00, 0x00, 0x00, 0x00


//--------------------- .nv.info._Z12testFunctionPf --------------------------
	.section	.nv.info._Z12testFunctionPf,"",@"SHT_CUDA_INFO"
	.sectionflags	@""
	.align	4


	//----- nvinfo : EIATTR_CUDA_API_VERSION
	.align		4
        /*0000*/ 	.byte	0x04, 0x37
        /*0002*/ 	.short	(.L_9 - .L_8)
.L_8:
        /*0004*/ 	.word	0x00000082


	//----- nvinfo : EIATTR_KPARAM_INFO
	.align		4
.L_9:
        /*0008*/ 	.byte	0x04, 0x17
        /*000a*/ 	.short	(.L_11 - .L_10)
.L_10:
        /*000c*/ 	.word	0x00000000
        /*0010*/ 	.short	0x0000
        /*0012*/ 	.short	0x0000
        /*0014*/ 	.byte	0x00, 0xf5, 0x21, 0x00


	//----- nvinfo : EIATTR_SPARSE_MMA_MASK
	.align		4
.L_11:
        /*0018*/ 	.byte	0x03, 0x50
        /*001a*/ 	.short	0x0000


	//----- nvinfo : EIATTR_MAXREG_COUNT
	.align		4
        /*001c*/ 	.byte	0x03, 0x1b
        /*001e*/ 	.short	0x00ff


	//----- nvinfo : EIATTR_EXTERNS
	.align		4
        /*0020*/ 	.byte	0x04, 0x0f
        /*0022*/ 	.short	(.L_13 - .L_12)


	//   ....[0]....
	.align		4
.L_12:
        /*0024*/ 	.word	index@(vprintf)


	//----- nvinfo : EIATTR_MERCURY_ISA_VERSION
	.align		4
.L_13:
        /*0028*/ 	.byte	0x03, 0x5f
        /*002a*/ 	.short	0x0101


	//----- nvinfo : EIATTR_VRC_CTA_INIT_COUNT
	.align		4
        /*002c*/ 	.byte	0x02, 0x4a
	.zero		1
	.zero		1


	//----- nvinfo : EIATTR_SYSCALL_OFFSETS
	.align		4
        /*0030*/ 	.byte	0x04, 0x46
        /*0032*/ 	.short	(.L_15 - .L_14)


	//   ....[0]....
.L_14:
        /*0034*/ 	.word	0x00000170


	//   ....[1]....
        /*0038*/ 	.word	0x00000210


	//----- nvinfo : EIATTR_EXIT_INSTR_OFFSETS
	.align		4
.L_15:
        /*003c*/ 	.byte	0x04, 0x1c
        /*003e*/ 	.short	(.L_17 - .L_16)


	//   ....[0]....
.L_16:
        /*0040*/ 	.word	0x00000080


	//   ....[1]....
        /*0044*/ 	.word	0x00000220


	//----- nvinfo : EIATTR_CRS_STACK_SIZE
	.align		4
.L_17:
        /*0048*/ 	.byte	0x04, 0x1e
        /*004a*/ 	.short	(.L_19 - .L_18)
.L_18:
        /*004c*/ 	.word	0x00000000


	//----- nvinfo : EIATTR_CBANK_PARAM_SIZE
	.align		4
.L_19:
        /*0050*/ 	.byte	0x03, 0x19
        /*0052*/ 	.short	0x0008


	//----- nvinfo : EIATTR_PARAM_CBANK
	.align		4
        /*0054*/ 	.byte	0x04, 0x0a
        /*0056*/ 	.short	(.L_21 - .L_20)
	.align		4
.L_20:
        /*0058*/ 	.word	index@(.nv.constant0._Z12testFunctionPf)
        /*005c*/ 	.short	0x0380
        /*005e*/ 	.short	0x0008


	//----- nvinfo : EIATTR_SW_WAR
	.align		4
.L_21:
        /*0060*/ 	.byte	0x04, 0x36
        /*0062*/ 	.short	(.L_23 - .L_22)
.L_22:
        /*0064*/ 	.word	0x00000008
.L_23:


//--------------------- .nv.callgraph             --------------------------
	.section	.nv.callgraph,"",@"SHT_CUDA_CALLGRAPH"
	.align	4
	.sectionentsize	8
	.align		4
        /*0000*/ 	.word	0x00000000
	.align		4
        /*0004*/ 	.word	0xffffffff
	.align		4
        /*0008*/ 	.word	index@(_Z12testFunctionPf)
	.align		4
        /*000c*/ 	.word	index@(vprintf)
	.align		4
        /*0010*/ 	.word	0x00000000
	.align		4
        /*0014*/ 	.word	0xfffffffe
	.align		4
        /*0018*/ 	.word	0x00000000
	.align		4
        /*001c*/ 	.word	0xfffffffd
	.align		4
        /*0020*/ 	.word	0x00000000
	.align		4
        /*0024*/ 	.word	0xfffffffc


//--------------------- .nv.constant4             --------------------------
	.section	.nv.constant4,"a",@progbits
	.align	8
	.align		8
.nv.constant4:
        /*0000*/ 	.dword	vprintf
	.align		8
        /*0008*/ 	.dword	$str
	.align		8
        /*0010*/ 	.dword	$str$1


//--------------------- .text._Z12testFunctionPf  --------------------------
	.section	.text._Z12testFunctionPf,"ax",@progbits
	.align	128
        .global         _Z12testFunctionPf
        .type           _Z12testFunctionPf,@function
        .size           _Z12testFunctionPf,(.L_x_3 - _Z12testFunctionPf)
        .other          _Z12testFunctionPf,@"STO_CUDA_ENTRY STV_DEFAULT"
_Z12testFunctionPf:
.text._Z12testFunctionPf:
[----:B------:R-:W0:Y:S01]  /*0000*/  LDC R1, c[0x0][0x37c] ;  /* 0x0000df00ff017b82 */ /* 0x000e220000000800 */
[----:B------:R-:W1:Y:S01]  /*0010*/  S2R R0, SR_TID.X ;  /* 0x0000000000007919 */ /* 0x000e620000002100 */
[----:B------:R-:W2:Y:S01]  /*0020*/  LDCU UR4, c[0x0][0x2f8] ;  /* 0x00005f00ff0477ac */ /* 0x000ea20008000800 */
[----:B0-----:R-:W-:Y:S01]  /*0030*/  VIADD R1, R1, 0xfffffff0 ;  /* 0xfffffff001017836 */ /* 0x001fe20000000000 */
[----:B------:R-:W0:Y:S04]  /*0040*/  LDCU UR5, c[0x0][0x2fc] ;  /* 0x00005f80ff0577ac */ /* 0x000e280008000800 */
[----:B--2---:R-:W-:-:S05]  /*0050*/  IADD3 R16, P1, PT, R1, UR4, RZ ;  /* 0x0000000401107c10 */ /* 0x004fca000ff3e0ff */
[----:B0-----:R-:W-:Y:S01]  /*0060*/  IMAD.X R2, RZ, RZ, UR5, P1 ;  /* 0x00000005ff027e24 */ /* 0x001fe200088e06ff */
[----:B-1----:R-:W-:-:S13]  /*0070*/  ISETP.NE.AND P0, PT, R0, RZ, PT ;  /* 0x000000ff0000720c */ /* 0x002fda0003f05270 */
[----:B------:R-:W-:Y:S05]  /*0080*/  @P0 EXIT ;  /* 0x000000000000094d */ /* 0x000fea0003800000 */
[----:B------:R-:W0:Y:S01]  /*0090*/  LDC.64 R12, c[0x0][0x380] ;  /* 0x0000e000ff0c7b82 */ /* 0x000e220000000a00 */
[----:B------:R-:W0:Y:S02]  /*00a0*/  LDCU.64 UR4, c[0x0][0x358] ;  /* 0x00006b00ff0477ac */ /* 0x000e240008000a00 */
[----:B0-----:R-:W2:Y:S01]  /*00b0*/  LDG.E R0, desc[UR4][R12.64+0x8] ;  /* 0x000008040c007981 */ /* 0x001ea2000c1e1900 */
[----:B------:R-:W-:Y:S01]  /*00c0*/  MOV R17, 0x0 ;  /* 0x0000000000117802 */ /* 0x000fe20000000f00 */
[----:B------:R-:W0:Y:S01]  /*00d0*/  LDCU.64 UR4, c[0x4][0x8] ;  /* 0x01000100ff0477ac */ /* 0x000e220008000a00 */
[----:B------:R-:W-:Y:S01]  /*00e0*/  IMAD.MOV.U32 R6, RZ, RZ, R16 ;  /* 0x000000ffff067224 */ /* 0x000fe200078e0010 */
[----:B------:R1:W-:Y:S01]  /*00f0*/  STL [R1], RZ ;  /* 0x000000ff01007387 */ /* 0x0003e20000100800 */
[----:B------:R1:W3:Y:S01]  /*0100*/  LDC.64 R10, c[0x4][R17] ;  /* 0x01000000110a7b82 */ /* 0x0002e20000000a00 */
[----:B------:R-:W-:Y:S02]  /*0110*/  MOV R7, R2 ;  /* 0x0000000200077202 */ /* 0x000fe40000000f00 */
[----:B0-----:R-:W-:Y:S01]  /*0120*/  MOV R4, UR4 ;  /* 0x0000000400047c02 */ /* 0x001fe20008000f00 */
[----:B------:R-:W-:Y:S01]  /*0130*/  IMAD.U32 R5, RZ, RZ, UR5 ;  /* 0x00000005ff057e24 */ /* 0x000fe2000f8e00ff */
[----:B--2---:R-:W0:Y:S02]  /*0140*/  F2F.F64.F32 R8, R0 ;  /* 0x0000000000087310 */ /* 0x004e240000201800 */
[----:B0--3--:R1:W-:Y:S04]  /*0150*/  STL.64 [R1+0x8], R8 ;  /* 0x0000080801007387 */ /* 0x0093e80000100a00 */
[----:B------:R-:W-:-:S07]  /*0160*/  LEPC R20, `(.L_x_0) ;  /* 0x000000001014794e */ /* 0x000fce0000000000 */
[----:B-1----:R-:W-:Y:S05]  /*0170*/  CALL.ABS.NOINC R10 ;  /* 0x000000000a007343 */ /* 0x002fea0003c00000 */
.L_x_0:
[----:B------:R-:W-:Y:S01]  /*0180*/  IMAD.MOV.U32 R0, RZ, RZ, 0x1 ;  /* 0x00000001ff007424 */ /* 0x000fe200078e00ff */
[----:B------:R0:W1:Y:S01]  /*0190*/  LDC.64 R8, c[0x4][R17] ;  /* 0x0100000011087b82 */ /* 0x0000620000000a00 */
[----:B------:R-:W2:Y:S01]  /*01a0*/  LDCU.64 UR4, c[0x4][0x10] ;  /* 0x01000200ff0477ac */ /* 0x000ea20008000a00 */
[----:B------:R-:W-:Y:S01]  /*01b0*/  IMAD.MOV.U32 R6, RZ, RZ, R16 ;  /* 0x000000ffff067224 */ /* 0x000fe200078e0010 */
[----:B------:R-:W-:Y:S01]  /*01c0*/  MOV R7, R2 ;  /* 0x0000000200077202 */ /* 0x000fe20000000f00 */
[----:B------:R0:W-:Y:S01]  /*01d0*/  STL [R1], R0 ;  /* 0x0000000001007387 */ /* 0x0001e20000100800 */
[----:B--2---:R-:W-:Y:S01]  /*01e0*/  IMAD.U32 R4, RZ, RZ, UR4 ;  /* 0x00000004ff047e24 */ /* 0x004fe2000f8e00ff */
[----:B0-----:R-:W-:-:S07]  /*01f0*/  MOV R5, UR5 ;  /* 0x0000000500057c02 */ /* 0x001fce0008000f00 */
[----:B------:R-:W-:-:S07]  /*0200*/  LEPC R20, `(.L_x_1) ;  /* 0x000000001014794e */ /* 0x000fce0000000000 */
[----:B-1----:R-:W-:Y:S05]  /*0210*/  CALL.ABS.NOINC R8 ;  /* 0x0000000008007343 */ /* 0x002fea0003c00000 */
.L_x_1:
[----:B------:R-:W-:Y:S05]  /*0220*/  EXIT ;  /* 0x000000000000794d */ /* 0x000fea0003800000 */
.L_x_2:
[----:B------:R-:W-:-:S00]  /*0230*/  BRA `(.L_x_2) ;  /* 0xfffffffc00fc7947 */ /* 0x000fc0000383ffff */
[----:B------:R-:W-:-:S00]  /*0240*/  NOP ;  /* 0x0000000000007918 */ /* 0x000fc00000000000 */
        /* <DEDUP_REMOVED lines=11> */
.L_x_3:


//--------------------- .nv.global.init           --------------------------
	.section	.nv.global.init,"aw",@progbits
.nv.global.init:
	.type		$str$1,@object
	.size		$str$1,($str - $str$1)
$str$1:
        /*0000*/ 	.byte	0x63, 0x20, 0x3d, 0x20, 0x25, 0x64, 0x3b, 0x00
	.type		$str,@object
	.size		$str,(.L_0 - $str)
$str:
        /*0008*/ 	.byte	0x64, 0x65, 0x76, 0x5b, 0x25, 0x64, 0x5d, 0x20, 0x3d, 0x20, 0x25, 0x2e, 0x32, 0x66, 0x3b, 0x0a
        /*0018*/ 	.byte	0x00
.L_0:


//--------------------- .nv.shared.reserved.0     --------------------------
	.section	.nv.shared.reserved.0,"aw",@nobits
	.weak		__nv_reservedSMEM_offset_0_alias
	.size		__nv_reservedSMEM_offset_0_alias, 0, 64
	.other		__nv_reservedSMEM_offset_0_alias,@"STO_CUDA_RESERVED_SHARED STV_DEFAULT"
__nv_reservedSMEM_offset_0_alias:
	.zero		0
	.zero		64


//--------------------- .nv.constant0._Z12testFunctionPf --------------------------
	.section	.nv.constant0._Z12testFunctionPf,"a",@progbits
	.sectionflags	@""
	.align	4
.nv.constant0._Z12testFunctionPf:
	.zero		904


//--------------------- SYMBOLS --------------------------

	.type		.nv.reservedSmem.offset0,@object
	.size		.nv.reservedSmem.offset0,0x4
	.type		vprintf,@function
